//
// Generated by NVIDIA NVVM Compiler
//
// Compiler Build ID: CL-36424714
// Cuda compilation tools, release 13.0, V13.0.88
// Based on NVVM 20.0.0
//

.version 9.0
.target sm_100
.address_size 64

	// .globl	_ZN16NearestNeighbors19AcceleratedInternalEP6float3Pii

.visible .entry _ZN16NearestNeighbors19AcceleratedInternalEP6float3Pii(
	.param .u64 .ptr .align 1 _ZN16NearestNeighbors19AcceleratedInternalEP6float3Pii_param_0,
	.param .u64 .ptr .align 1 _ZN16NearestNeighbors19AcceleratedInternalEP6float3Pii_param_1,
	.param .u32 _ZN16NearestNeighbors19AcceleratedInternalEP6float3Pii_param_2
)
{
	.reg .pred 	%p<26>;
	.reg .b32 	%r<58>;
	.reg .b32 	%f<147>;
	.reg .b64 	%rd<27>;

	ld.param.u64 	%rd12, [_ZN16NearestNeighbors19AcceleratedInternalEP6float3Pii_param_0];
	ld.param.u64 	%rd11, [_ZN16NearestNeighbors19AcceleratedInternalEP6float3Pii_param_1];
	ld.param.u32 	%r31, [_ZN16NearestNeighbors19AcceleratedInternalEP6float3Pii_param_2];
	cvta.to.global.u64 	%rd1, %rd12;
	setp.lt.s32 	%p1, %r31, 2;
	@%p1 bra 	$L__BB0_41;
	mov.u32 	%r32, %tid.x;
	mov.u32 	%r33, %ctaid.x;
	mov.u32 	%r34, %ntid.x;
	mad.lo.s32 	%r1, %r33, %r34, %r32;
	setp.ge.s32 	%p2, %r1, %r31;
	@%p2 bra 	$L__BB0_41;
	mul.wide.s32 	%rd13, %r1, 12;
	add.s64 	%rd14, %rd1, %rd13;
	ld.global.f32 	%f1, [%rd14];
	ld.global.f32 	%f2, [%rd14+4];
	ld.global.f32 	%f3, [%rd14+8];
	setp.lt.s32 	%p3, %r1, 1;
	cvta.to.global.u64 	%rd15, %rd11;
	mul.wide.s32 	%rd16, %r1, 4;
	add.s64 	%rd2, %rd15, %rd16;
	mov.b32 	%r51, 0;
	mov.f32 	%f128, 0f7F7FFFEE;
	@%p3 bra 	$L__BB0_19;
	min.u32 	%r2, %r1, %r31;
	and.b32  	%r3, %r2, 3;
	setp.lt.u32 	%p4, %r2, 4;
	mov.f32 	%f128, 0f7F7FFFEE;
	mov.b32 	%r51, 0;
	@%p4 bra 	$L__BB0_14;
	and.b32  	%r51, %r2, 2147483644;
	mov.f32 	%f128, 0f7F7FFFEE;
	mov.b32 	%r46, 0;
$L__BB0_5:
	mul.wide.u32 	%rd17, %r46, 12;
	add.s64 	%rd3, %rd1, %rd17;
	ld.global.f32 	%f39, [%rd3];
	sub.f32 	%f40, %f1, %f39;
	ld.global.f32 	%f41, [%rd3+4];
	sub.f32 	%f42, %f2, %f41;
	mul.f32 	%f43, %f42, %f42;
	fma.rn.f32 	%f44, %f40, %f40, %f43;
	ld.global.f32 	%f45, [%rd3+8];
	sub.f32 	%f46, %f3, %f45;
	fma.rn.f32 	%f5, %f46, %f46, %f44;
	setp.geu.f32 	%p5, %f5, %f128;
	@%p5 bra 	$L__BB0_7;
	st.global.u32 	[%rd2], %r46;
	mov.f32 	%f128, %f5;
$L__BB0_7:
	ld.global.f32 	%f47, [%rd3+12];
	sub.f32 	%f48, %f1, %f47;
	ld.global.f32 	%f49, [%rd3+16];
	sub.f32 	%f50, %f2, %f49;
	mul.f32 	%f51, %f50, %f50;
	fma.rn.f32 	%f52, %f48, %f48, %f51;
	ld.global.f32 	%f53, [%rd3+20];
	sub.f32 	%f54, %f3, %f53;
	fma.rn.f32 	%f7, %f54, %f54, %f52;
	setp.geu.f32 	%p6, %f7, %f128;
	@%p6 bra 	$L__BB0_9;
	add.s32 	%r39, %r46, 1;
	st.global.u32 	[%rd2], %r39;
	mov.f32 	%f128, %f7;
$L__BB0_9:
	ld.global.f32 	%f55, [%rd3+24];
	sub.f32 	%f56, %f1, %f55;
	ld.global.f32 	%f57, [%rd3+28];
	sub.f32 	%f58, %f2, %f57;
	mul.f32 	%f59, %f58, %f58;
	fma.rn.f32 	%f60, %f56, %f56, %f59;
	ld.global.f32 	%f61, [%rd3+32];
	sub.f32 	%f62, %f3, %f61;
	fma.rn.f32 	%f9, %f62, %f62, %f60;
	setp.geu.f32 	%p7, %f9, %f128;
	@%p7 bra 	$L__BB0_11;
	add.s32 	%r40, %r46, 2;
	st.global.u32 	[%rd2], %r40;
	mov.f32 	%f128, %f9;
$L__BB0_11:
	ld.global.f32 	%f63, [%rd3+36];
	sub.f32 	%f64, %f1, %f63;
	ld.global.f32 	%f65, [%rd3+40];
	sub.f32 	%f66, %f2, %f65;
	mul.f32 	%f67, %f66, %f66;
	fma.rn.f32 	%f68, %f64, %f64, %f67;
	ld.global.f32 	%f69, [%rd3+44];
	sub.f32 	%f70, %f3, %f69;
	fma.rn.f32 	%f11, %f70, %f70, %f68;
	setp.geu.f32 	%p8, %f11, %f128;
	@%p8 bra 	$L__BB0_13;
	add.s32 	%r41, %r46, 3;
	st.global.u32 	[%rd2], %r41;
	mov.f32 	%f128, %f11;
$L__BB0_13:
	add.s32 	%r46, %r46, 4;
	setp.ne.s32 	%p9, %r46, %r51;
	@%p9 bra 	$L__BB0_5;
$L__BB0_14:
	setp.eq.s32 	%p10, %r3, 0;
	@%p10 bra 	$L__BB0_19;
	mul.wide.u32 	%rd18, %r51, 12;
	add.s64 	%rd19, %rd18, %rd1;
	add.s64 	%rd25, %rd19, 4;
	neg.s32 	%r49, %r3;
$L__BB0_16:
	.pragma "nounroll";
	ld.global.f32 	%f71, [%rd25+-4];
	sub.f32 	%f72, %f1, %f71;
	ld.global.f32 	%f73, [%rd25];
	sub.f32 	%f74, %f2, %f73;
	mul.f32 	%f75, %f74, %f74;
	fma.rn.f32 	%f76, %f72, %f72, %f75;
	ld.global.f32 	%f77, [%rd25+4];
	sub.f32 	%f78, %f3, %f77;
	fma.rn.f32 	%f16, %f78, %f78, %f76;
	setp.geu.f32 	%p11, %f16, %f128;
	@%p11 bra 	$L__BB0_18;
	st.global.u32 	[%rd2], %r51;
	mov.f32 	%f128, %f16;
$L__BB0_18:
	add.s32 	%r51, %r51, 1;
	add.s64 	%rd25, %rd25, 12;
	add.s32 	%r49, %r49, 1;
	setp.ne.s32 	%p12, %r49, 0;
	@%p12 bra 	$L__BB0_16;
$L__BB0_19:
	setp.ge.s32 	%p13, %r51, %r31;
	@%p13 bra 	$L__BB0_24;
	setp.eq.s32 	%p14, %r51, %r1;
	@%p14 bra 	$L__BB0_23;
	mul.wide.u32 	%rd20, %r51, 12;
	add.s64 	%rd21, %rd1, %rd20;
	ld.global.f32 	%f79, [%rd21];
	sub.f32 	%f80, %f1, %f79;
	ld.global.f32 	%f81, [%rd21+4];
	sub.f32 	%f82, %f2, %f81;
	mul.f32 	%f83, %f82, %f82;
	fma.rn.f32 	%f84, %f80, %f80, %f83;
	ld.global.f32 	%f85, [%rd21+8];
	sub.f32 	%f86, %f3, %f85;
	fma.rn.f32 	%f19, %f86, %f86, %f84;
	setp.geu.f32 	%p15, %f19, %f128;
	@%p15 bra 	$L__BB0_23;
	st.global.u32 	[%rd2], %r51;
	mov.f32 	%f128, %f19;
$L__BB0_23:
	add.s32 	%r51, %r51, 1;
$L__BB0_24:
	setp.ge.s32 	%p16, %r51, %r31;
	@%p16 bra 	$L__BB0_41;
	sub.s32 	%r42, %r31, %r51;
	and.b32  	%r17, %r42, 3;
	setp.eq.s32 	%p17, %r17, 0;
	mov.u32 	%r55, %r51;
	@%p17 bra 	$L__BB0_30;
	mul.wide.u32 	%rd22, %r51, 12;
	add.s64 	%rd23, %rd22, %rd1;
	add.s64 	%rd26, %rd23, 4;
	neg.s32 	%r53, %r17;
	mov.u32 	%r55, %r51;
$L__BB0_27:
	.pragma "nounroll";
	ld.global.f32 	%f87, [%rd26+-4];
	sub.f32 	%f88, %f1, %f87;
	ld.global.f32 	%f89, [%rd26];
	sub.f32 	%f90, %f2, %f89;
	mul.f32 	%f91, %f90, %f90;
	fma.rn.f32 	%f92, %f88, %f88, %f91;
	ld.global.f32 	%f93, [%rd26+4];
	sub.f32 	%f94, %f3, %f93;
	fma.rn.f32 	%f23, %f94, %f94, %f92;
	setp.geu.f32 	%p18, %f23, %f128;
	@%p18 bra 	$L__BB0_29;
	st.global.u32 	[%rd2], %r55;
	mov.f32 	%f128, %f23;
$L__BB0_29:
	add.s32 	%r55, %r55, 1;
	add.s64 	%rd26, %rd26, 12;
	add.s32 	%r53, %r53, 1;
	setp.ne.s32 	%p19, %r53, 0;
	@%p19 bra 	$L__BB0_27;
$L__BB0_30:
	sub.s32 	%r43, %r51, %r31;
	setp.gt.u32 	%p20, %r43, -4;
	@%p20 bra 	$L__BB0_41;
	sub.s32 	%r57, %r55, %r31;
	add.s32 	%r56, %r55, 1;
$L__BB0_32:
	add.s32 	%r28, %r56, -1;
	mul.wide.u32 	%rd24, %r28, 12;
	add.s64 	%rd10, %rd1, %rd24;
	ld.global.f32 	%f95, [%rd10];
	sub.f32 	%f96, %f1, %f95;
	ld.global.f32 	%f97, [%rd10+4];
	sub.f32 	%f98, %f2, %f97;
	mul.f32 	%f99, %f98, %f98;
	fma.rn.f32 	%f100, %f96, %f96, %f99;
	ld.global.f32 	%f101, [%rd10+8];
	sub.f32 	%f102, %f3, %f101;
	fma.rn.f32 	%f27, %f102, %f102, %f100;
	setp.geu.f32 	%p21, %f27, %f128;
	@%p21 bra 	$L__BB0_34;
	st.global.u32 	[%rd2], %r28;
	mov.f32 	%f128, %f27;
$L__BB0_34:
	ld.global.f32 	%f103, [%rd10+12];
	sub.f32 	%f104, %f1, %f103;
	ld.global.f32 	%f105, [%rd10+16];
	sub.f32 	%f106, %f2, %f105;
	mul.f32 	%f107, %f106, %f106;
	fma.rn.f32 	%f108, %f104, %f104, %f107;
	ld.global.f32 	%f109, [%rd10+20];
	sub.f32 	%f110, %f3, %f109;
	fma.rn.f32 	%f29, %f110, %f110, %f108;
	setp.geu.f32 	%p22, %f29, %f128;
	@%p22 bra 	$L__BB0_36;
	st.global.u32 	[%rd2], %r56;
	mov.f32 	%f128, %f29;
$L__BB0_36:
	ld.global.f32 	%f111, [%rd10+24];
	sub.f32 	%f112, %f1, %f111;
	ld.global.f32 	%f113, [%rd10+28];
	sub.f32 	%f114, %f2, %f113;
	mul.f32 	%f115, %f114, %f114;
	fma.rn.f32 	%f116, %f112, %f112, %f115;
	ld.global.f32 	%f117, [%rd10+32];
	sub.f32 	%f118, %f3, %f117;
	fma.rn.f32 	%f31, %f118, %f118, %f116;
	setp.geu.f32 	%p23, %f31, %f128;
	@%p23 bra 	$L__BB0_38;
	add.s32 	%r44, %r56, 1;
	st.global.u32 	[%rd2], %r44;
	mov.f32 	%f128, %f31;
$L__BB0_38:
	ld.global.f32 	%f119, [%rd10+36];
	sub.f32 	%f120, %f1, %f119;
	ld.global.f32 	%f121, [%rd10+40];
	sub.f32 	%f122, %f2, %f121;
	mul.f32 	%f123, %f122, %f122;
	fma.rn.f32 	%f124, %f120, %f120, %f123;
	ld.global.f32 	%f125, [%rd10+44];
	sub.f32 	%f126, %f3, %f125;
	fma.rn.f32 	%f33, %f126, %f126, %f124;
	setp.geu.f32 	%p24, %f33, %f128;
	@%p24 bra 	$L__BB0_40;
	add.s32 	%r45, %r56, 2;
	st.global.u32 	[%rd2], %r45;
	mov.f32 	%f128, %f33;
$L__BB0_40:
	add.s32 	%r57, %r57, 4;
	add.s32 	%r56, %r56, 4;
	setp.ne.s32 	%p25, %r57, 0;
	@%p25 bra 	$L__BB0_32;
$L__BB0_41:
	ret;

}


// ===== COMPILED SASS (sm_100) =====

	.target	sm_100

	.elftype	@"ET_EXEC"


//--------------------- .note.nv.tkinfo           --------------------------
	.section	.note.nv.tkinfo,"",@"SHT_NOTE"
	.sectionflags	@"SHF_NOTE_NV_TKINFO"
	.tkinfo
        /*0018*/ 	.word	0x00000002
        /*0030*/ 	.string	""
        /*0030*/ 	.string	"ptxas"
        /*0030*/ 	.string	"Cuda compilation tools, release 13.0, V13.0.88"
        /*0030*/ 	.string	"Build cuda_13.0.r13.0/compiler.36424714_0"
        /*0030*/ 	.string	"-arch sm_100 -m 64 "



//--------------------- .note.nv.cuinfo           --------------------------
	.section	.note.nv.cuinfo,"",@"SHT_NOTE"
	.sectionflags	@"SHF_NOTE_NV_CUINFO"
        /*0018*/ 	.short	0x0002
        /*001a*/ 	.short	0x0064
        /*001c*/ 	.short	0x0082
	.zero		2


//--------------------- .nv.info                  --------------------------
	.section	.nv.info,"",@"SHT_CUDA_INFO"
	.align	4


	//----- nvinfo : EIATTR_REGCOUNT
	.align		4
        /*0000*/ 	.byte	0x04, 0x2f
        /*0002*/ 	.short	(.L_1 - .L_0)
	.align		4
.L_0:
        /*0004*/ 	.word	index@(_ZN16NearestNeighbors19AcceleratedInternalEP6float3Pii)
        /*0008*/ 	.word	0x0000001a


	//----- nvinfo : EIATTR_FRAME_SIZE
	.align		4
.L_1:
        /*000c*/ 	.byte	0x04, 0x11
        /*000e*/ 	.short	(.L_3 - .L_2)
	.align		4
.L_2:
        /*0010*/ 	.word	index@(_ZN16NearestNeighbors19AcceleratedInternalEP6float3Pii)
        /*0014*/ 	.word	0x00000000


	//----- nvinfo : EIATTR_MIN_STACK_SIZE
	.align		4
.L_3:
        /*0018*/ 	.byte	0x04, 0x12
        /*001a*/ 	.short	(.L_5 - .L_4)
	.align		4
.L_4:
        /*001c*/ 	.word	index@(_ZN16NearestNeighbors19AcceleratedInternalEP6float3Pii)
        /*0020*/ 	.word	0x00000000
.L_5:


//--------------------- .nv.compat                --------------------------
	.section	.nv.compat,"",@"SHT_CUDA_COMPAT_INFO"
	.align	4
        /*0000*/ 	.byte	0x02, 0x09, 0x00, 0x00, 0x02, 0x02, 0x01, 0x00, 0x02, 0x05, 0x05, 0x00, 0x03, 0x07, 0x01, 0x01
        /*0010*/ 	.byte	0x02, 0x03, 0x00, 0x00, 0x02, 0x06, 0x01, 0x00, 0x04, 0x0b, 0x08, 0x00, 0x09, 0x00, 0x00, 0x00
        /*0020*/ 	.byte	0x00, 0x00, 0x00, 0x00


//--------------------- .nv.info._ZN16NearestNeighbors19AcceleratedInternalEP6float3Pii --------------------------
	.section	.nv.info._ZN16NearestNeighbors19AcceleratedInternalEP6float3Pii,"",@"SHT_CUDA_INFO"
	.sectionflags	@""
	.align	4


	//----- nvinfo : EIATTR_CUDA_API_VERSION
	.align		4
        /*0000*/ 	.byte	0x04, 0x37
        /*0002*/ 	.short	(.L_7 - .L_6)
.L_6:
        /*0004*/ 	.word	0x00000082


	//----- nvinfo : EIATTR_KPARAM_INFO
	.align		4
.L_7:
        /*0008*/ 	.byte	0x04, 0x17
        /*000a*/ 	.short	(.L_9 - .L_8)
.L_8:
        /*000c*/ 	.word	0x00000000
        /*0010*/ 	.short	0x0002
        /*0012*/ 	.short	0x0010
        /*0014*/ 	.byte	0x00, 0xf0, 0x11, 0x00


	//----- nvinfo : EIATTR_KPARAM_INFO
	.align		4
.L_9:
        /*0018*/ 	.byte	0x04, 0x17
        /*001a*/ 	.short	(.L_11 - .L_10)
.L_10:
        /*001c*/ 	.word	0x00000000
        /*0020*/ 	.short	0x0001
        /*0022*/ 	.short	0x0008
        /*0024*/ 	.byte	0x00, 0xf5, 0x21, 0x00


	//----- nvinfo : EIATTR_KPARAM_INFO
	.align		4
.L_11:
        /*0028*/ 	.byte	0x04, 0x17
        /*002a*/ 	.short	(.L_13 - .L_12)
.L_12:
        /*002c*/ 	.word	0x00000000
        /*0030*/ 	.short	0x0000
        /*0032*/ 	.short	0x0000
        /*0034*/ 	.byte	0x00, 0xf5, 0x21, 0x00


	//----- nvinfo : EIATTR_SPARSE_MMA_MASK
	.align		4
.L_13:
        /*0038*/ 	.byte	0x03, 0x50
        /*003a*/ 	.short	0x0000


	//----- nvinfo : EIATTR_MAXREG_COUNT
	.align		4
        /*003c*/ 	.byte	0x03, 0x1b
        /*003e*/ 	.short	0x00ff


	//----- nvinfo : EIATTR_MERCURY_ISA_VERSION
	.align		4
        /*0040*/ 	.byte	0x03, 0x5f
        /*0042*/ 	.short	0x0101


	//----- nvinfo : EIATTR_VRC_CTA_INIT_COUNT
	.align		4
        /*0044*/ 	.byte	0x02, 0x4a
	.zero		1
	.zero		1


	//----- nvinfo : EIATTR_EXIT_INSTR_OFFSETS
	.align		4
        /*0048*/ 	.byte	0x04, 0x1c
        /*004a*/ 	.short	(.L_15 - .L_14)


	//   ....[0]....
.L_14:
        /*004c*/ 	.word	0x00000030


	//   ....[1]....
        /*0050*/ 	.word	0x00000090


	//   ....[2]....
        /*0054*/ 	.word	0x000008c0


	//   ....[3]....
        /*0058*/ 	.word	0x00000ae0


	//   ....[4]....
        /*005c*/ 	.word	0x00000ea0


	//----- nvinfo : EIATTR_CRS_STACK_SIZE
	.align		4
.L_15:
        /*0060*/ 	.byte	0x04, 0x1e
        /*0062*/ 	.short	(.L_17 - .L_16)
.L_16:
        /*0064*/ 	.word	0x00000000


	//----- nvinfo : EIATTR_CBANK_PARAM_SIZE
	.align		4
.L_17:
        /*0068*/ 	.byte	0x03, 0x19
        /*006a*/ 	.short	0x0014


	//----- nvinfo : EIATTR_PARAM_CBANK
	.align		4
        /*006c*/ 	.byte	0x04, 0x0a
        /*006e*/ 	.short	(.L_19 - .L_18)
	.align		4
.L_18:
        /*0070*/ 	.word	index@(.nv.constant0._ZN16NearestNeighbors19AcceleratedInternalEP6float3Pii)
        /*0074*/ 	.short	0x0380
        /*0076*/ 	.short	0x0014


	//----- nvinfo : EIATTR_SW_WAR
	.align		4
.L_19:
        /*0078*/ 	.byte	0x04, 0x36
        /*007a*/ 	.short	(.L_21 - .L_20)
.L_20:
        /*007c*/ 	.word	0x00000008
.L_21:


//--------------------- .nv.callgraph             --------------------------
	.section	.nv.callgraph,"",@"SHT_CUDA_CALLGRAPH"
	.align	4
	.sectionentsize	8
	.align		4
        /*0000*/ 	.word	0x00000000
	.align		4
        /*0004*/ 	.word	0xffffffff
	.align		4
        /*0008*/ 	.word	0x00000000
	.align		4
        /*000c*/ 	.word	0xfffffffe
	.align		4
        /*0010*/ 	.word	0x00000000
	.align		4
        /*0014*/ 	.word	0xfffffffd
	.align		4
        /*0018*/ 	.word	0x00000000
	.align		4
        /*001c*/ 	.word	0xfffffffc


//--------------------- .text._ZN16NearestNeighbors19AcceleratedInternalEP6float3Pii --------------------------
	.section	.text._ZN16NearestNeighbors19AcceleratedInternalEP6float3Pii,"ax",@progbits
	.align	128
        .global         _ZN16NearestNeighbors19AcceleratedInternalEP6float3Pii
        .type           _ZN16NearestNeighbors19AcceleratedInternalEP6float3Pii,@function
        .size           _ZN16NearestNeighbors19AcceleratedInternalEP6float3Pii,(.L_x_15 - _ZN16NearestNeighbors19AcceleratedInternalEP6float3Pii)
        .other          _ZN16NearestNeighbors19AcceleratedInternalEP6float3Pii,@"STO_CUDA_ENTRY STV_DEFAULT"
_ZN16NearestNeighbors19AcceleratedInternalEP6float3Pii:
.text._ZN16NearestNeighbors19AcceleratedInternalEP6float3Pii:
[----:B------:R-:W-:Y:S08]  /*0000*/  LDC R1, c[0x0][0x37c] ;  /* 0x0000df00ff017b82 */ /* 0x000ff00000000800 */
[----:B------:R-:W0:Y:S02]  /*0010*/  LDC R13, c[0x0][0x390] ;  /* 0x0000e400ff0d7b82 */ /* 0x000e240000000800 */
[----:B0-----:R-:W-:-:S13]  /*0020*/  ISETP.GE.AND P0, PT, R13, 0x2, PT ;  /* 0x000000020d00780c */ /* 0x001fda0003f06270 */
[----:B------:R-:W-:Y:S05]  /*0030*/  @!P0 EXIT ;  /* 0x000000000000894d */ /* 0x000fea0003800000 */
[----:B------:R-:W0:Y:S01]  /*0040*/  S2R R12, SR_TID.X ;  /* 0x00000000000c7919 */ /* 0x000e220000002100 */
[----:B------:R-:W0:Y:S08]  /*0050*/  S2UR UR4, SR_CTAID.X ;  /* 0x00000000000479c3 */ /* 0x000e300000002500 */
[----:B------:R-:W0:Y:S02]  /*0060*/  LDC R3, c[0x0][0x360] ;  /* 0x0000d800ff037b82 */ /* 0x000e240000000800 */
[----:B0-----:R-:W-:-:S05]  /*0070*/  IMAD R12, R3, UR4, R12 ;  /* 0x00000004030c7c24 */ /* 0x001fca000f8e020c */
[----:B------:R-:W-:-:S13]  /*0080*/  ISETP.GE.AND P0, PT, R12, R13, PT ;  /* 0x0000000d0c00720c */ /* 0x000fda0003f06270 */
[----:B------:R-:W-:Y:S05]  /*0090*/  @P0 EXIT ;  /* 0x000000000000094d */ /* 0x000fea0003800000 */
[----:B------:R-:W0:Y:S01]  /*00a0*/  LDC.64 R8, c[0x0][0x380] ;  /* 0x0000e000ff087b82 */ /* 0x000e220000000a00 */
[----:B------:R-:W1:Y:S07]  /*00b0*/  LDCU.64 UR4, c[0x0][0x358] ;  /* 0x00006b00ff0477ac */ /* 0x000e6e0008000a00 */
[----:B------:R-:W2:Y:S01]  /*00c0*/  LDC.64 R2, c[0x0][0x388] ;  /* 0x0000e200ff027b82 */ /* 0x000ea20000000a00 */
[----:B0-----:R-:W-:-:S05]  /*00d0*/  IMAD.WIDE R10, R12, 0xc, R8 ;  /* 0x0000000c0c0a7825 */ /* 0x001fca00078e0208 */
[----:B-1----:R0:W5:Y:S04]  /*00e0*/  LDG.E R0, desc[UR4][R10.64] ;  /* 0x000000040a007981 */ /* 0x002168000c1e1900 */
[----:B------:R0:W5:Y:S04]  /*00f0*/  LDG.E R4, desc[UR4][R10.64+0x4] ;  /* 0x000004040a047981 */ /* 0x000168000c1e1900 */
[----:B------:R0:W5:Y:S01]  /*0100*/  LDG.E R6, desc[UR4][R10.64+0x8] ;  /* 0x000008040a067981 */ /* 0x000162000c1e1900 */
[C---:B------:R-:W-:Y:S01]  /*0110*/  ISETP.GE.AND P0, PT, R12.reuse, 0x1, PT ;  /* 0x000000010c00780c */ /* 0x040fe20003f06270 */
[----:B------:R-:W-:Y:S01]  /*0120*/  BSSY.RECONVERGENT B0, `(.L_x_0) ;  /* 0x0000060000007945 */ /* 0x000fe20003800200 */
[----:B------:R-:W-:Y:S01]  /*0130*/  HFMA2 R7, -RZ, RZ, 0, 0 ;  /* 0x00000000ff077431 */ /* 0x000fe200000001ff */
[----:B------:R-:W-:Y:S01]  /*0140*/  MOV R5, 0x7f7fffee ;  /* 0x7f7fffee00057802 */ /* 0x000fe20000000f00 */
[----:B--2---:R-:W-:-:S09]  /*0150*/  IMAD.WIDE R2, R12, 0x4, R2 ;  /* 0x000000040c027825 */ /* 0x004fd200078e0202 */
[----:B0-----:R-:W-:Y:S05]  /*0160*/  @!P0 BRA `(.L_x_1) ;  /* 0x00000004006c8947 */ /* 0x001fea0003800000 */
[----:B------:R-:W-:Y:S01]  /*0170*/  VIMNMX.U32 R10, PT, PT, R12, R13, PT ;  /* 0x0000000d0c0a7248 */ /* 0x000fe20003fe0000 */
[----:B------:R-:W-:Y:S01]  /*0180*/  BSSY.RECONVERGENT B1, `(.L_x_2) ;  /* 0x0000042000017945 */ /* 0x000fe20003800200 */
[----:B------:R-:W-:Y:S02]  /*0190*/  MOV R5, 0x7f7fffee ;  /* 0x7f7fffee00057802 */ /* 0x000fe40000000f00 */
[C---:B------:R-:W-:Y:S02]  /*01a0*/  ISETP.GE.U32.AND P1, PT, R10.reuse, 0x4, PT ;  /* 0x000000040a00780c */ /* 0x040fe40003f26070 */
[----:B------:R-:W-:Y:S02]  /*01b0*/  LOP3.LUT R13, R10, 0x3, RZ, 0xc0, !PT ;  /* 0x000000030a0d7812 */ /* 0x000fe400078ec0ff */
[----:B------:R-:W-:Y:S02]  /*01c0*/  MOV R7, RZ ;  /* 0x000000ff00077202 */ /* 0x000fe40000000f00 */
[----:B------:R-:W-:-:S07]  /*01d0*/  ISETP.NE.AND P0, PT, R13, RZ, PT ;  /* 0x000000ff0d00720c */ /* 0x000fce0003f05270 */
[----:B------:R-:W-:Y:S06]  /*01e0*/  @!P1 BRA `(.L_x_3) ;  /* 0x0000000000ec9947 */ /* 0x000fec0003800000 */
[----:B------:R-:W0:Y:S01]  /*01f0*/  LDC.64 R8, c[0x0][0x380] ;  /* 0x0000e000ff087b82 */ /* 0x000e220000000a00 */
[----:B------:R-:W-:Y:S01]  /*0200*/  HFMA2 R15, -RZ, RZ, 0, 0 ;  /* 0x00000000ff0f7431 */ /* 0x000fe200000001ff */
[----:B------:R-:W-:Y:S02]  /*0210*/  LOP3.LUT R7, R10, 0x7ffffffc, RZ, 0xc0, !PT ;  /* 0x7ffffffc0a077812 */ /* 0x000fe400078ec0ff */
[----:B------:R-:W-:-:S07]  /*0220*/  MOV R5, 0x7f7fffee ;  /* 0x7f7fffee00057802 */ /* 0x000fce0000000f00 */
.L_x_4:
[----:B0-----:R-:W-:-:S05]  /*0230*/  IMAD.WIDE.U32 R10, R15, 0xc, R8 ;  /* 0x0000000c0f0a7825 */ /* 0x001fca00078e0008 */
[----:B------:R-:W2:Y:S04]  /*0240*/  LDG.E R19, desc[UR4][R10.64+0x4] ;  /* 0x000004040a137981 */ /* 0x000ea8000c1e1900 */
[----:B------:R-:W3:Y:S04]  /*0250*/  LDG.E R17, desc[UR4][R10.64] ;  /* 0x000000040a117981 */ /* 0x000ee8000c1e1900 */
[----:B------:R-:W4:Y:S01]  /*0260*/  LDG.E R21, desc[UR4][R10.64+0x8] ;  /* 0x000008040a157981 */ /* 0x000f22000c1e1900 */
[----:B--2--5:R-:W-:Y:S01]  /*0270*/  FADD R19, R4, -R19 ;  /* 0x8000001304137221 */ /* 0x024fe20000000000 */
[----:B---3--:R-:W-:-:S03]  /*0280*/  FADD R17, R0, -R17 ;  /* 0x8000001100117221 */ /* 0x008fc60000000000 */
[----:B------:R-:W-:Y:S01]  /*0290*/  FMUL R14, R19, R19 ;  /* 0x00000013130e7220 */ /* 0x000fe20000400000 */
[----:B----4-:R-:W-:-:S03]  /*02a0*/  FADD R21, R6, -R21 ;  /* 0x8000001506157221 */ /* 0x010fc60000000000 */
[----:B------:R-:W-:-:S04]  /*02b0*/  FFMA R14, R17, R17, R14 ;  /* 0x00000011110e7223 */ /* 0x000fc8000000000e */
[----:B------:R-:W-:-:S05]  /*02c0*/  FFMA R16, R21, R21, R14 ;  /* 0x0000001515107223 */ /* 0x000fca000000000e */
[----:B------:R-:W-:-:S13]  /*02d0*/  FSETP.GEU.AND P1, PT, R16, R5, PT ;  /* 0x000000051000720b */ /* 0x000fda0003f2e000 */
[----:B------:R-:W-:Y:S04]  /*02e0*/  @!P1 STG.E desc[UR4][R2.64], R15 ;  /* 0x0000000f02009986 */ /* 0x000fe8000c101904 */
[----:B------:R-:W2:Y:S04]  /*02f0*/  LDG.E R19, desc[UR4][R10.64+0x10] ;  /* 0x000010040a137981 */ /* 0x000ea8000c1e1900 */
[----:B------:R-:W3:Y:S04]  /*0300*/  LDG.E R17, desc[UR4][R10.64+0xc] ;  /* 0x00000c040a117981 */ /* 0x000ee8000c1e1900 */
[----:B------:R-:W4:Y:S01]  /*0310*/  LDG.E R21, desc[UR4][R10.64+0x14] ;  /* 0x000014040a157981 */ /* 0x000f22000c1e1900 */
[----:B------:R-:W-:Y:S01]  /*0320*/  @!P1 MOV R5, R16 ;  /* 0x0000001000059202 */ /* 0x000fe20000000f00 */
[----:B--2---:R-:W-:Y:S01]  /*0330*/  FADD R19, R4, -R19 ;  /* 0x8000001304137221 */ /* 0x004fe20000000000 */
[----:B---3--:R-:W-:-:S03]  /*0340*/  FADD R17, R0, -R17 ;  /* 0x8000001100117221 */ /* 0x008fc60000000000 */
[----:B------:R-:W-:Y:S01]  /*0350*/  FMUL R14, R19, R19 ;  /* 0x00000013130e7220 */ /* 0x000fe20000400000 */
[----:B----4-:R-:W-:-:S03]  /*0360*/  FADD R21, R6, -R21 ;  /* 0x8000001506157221 */ /* 0x010fc60000000000 */
[----:B------:R-:W-:-:S04]  /*0370*/  FFMA R14, R17, R17, R14 ;  /* 0x00000011110e7223 */ /* 0x000fc8000000000e */
[----:B------:R-:W-:-:S05]  /*0380*/  FFMA R18, R21, R21, R14 ;  /* 0x0000001515127223 */ /* 0x000fca000000000e */
[----:B------:R-:W-:-:S13]  /*0390*/  FSETP.GEU.AND P1, PT, R18, R5, PT ;  /* 0x000000051200720b */ /* 0x000fda0003f2e000 */
[----:B------:R-:W-:-:S05]  /*03a0*/  @!P1 IADD3 R17, PT, PT, R15, 0x1, RZ ;  /* 0x000000010f119810 */ /* 0x000fca0007ffe0ff */
[----:B------:R0:W-:Y:S04]  /*03b0*/  @!P1 STG.E desc[UR4][R2.64], R17 ;  /* 0x0000001102009986 */ /* 0x0001e8000c101904 */
        /* <DEDUP_REMOVED lines=11> */
[----:B0-----:R-:W-:-:S05]  /*0470*/  @!P1 IADD3 R17, PT, PT, R15, 0x2, RZ ;  /* 0x000000020f119810 */ /* 0x001fca0007ffe0ff */
        /* <DEDUP_REMOVED lines=12> */
[C---:B0-----:R-:W-:Y:S02]  /*0540*/  @!P1 IADD3 R17, PT, PT, R15.reuse, 0x3, RZ ;  /* 0x000000030f119810 */ /* 0x041fe40007ffe0ff */
[----:B------:R-:W-:Y:S02]  /*0550*/  IADD3 R15, PT, PT, R15, 0x4, RZ ;  /* 0x000000040f0f7810 */ /* 0x000fe40007ffe0ff */
[----:B------:R-:W-:Y:S01]  /*0560*/  @!P1 MOV R5, R14 ;  /* 0x0000000e00059202 */ /* 0x000fe20000000f00 */
[----:B------:R1:W-:Y:S01]  /*0570*/  @!P1 STG.E desc[UR4][R2.64], R17 ;  /* 0x0000001102009986 */ /* 0x0003e2000c101904 */
[----:B------:R-:W-:-:S13]  /*0580*/  ISETP.NE.AND P2, PT, R15, R7, PT ;  /* 0x000000070f00720c */ /* 0x000fda0003f45270 */
[----:B-1----:R-:W-:Y:S05]  /*0590*/  @P2 BRA `(.L_x_4) ;  /* 0xfffffffc00242947 */ /* 0x002fea000383ffff */
.L_x_3:
[----:B------:R-:W-:Y:S05]  /*05a0*/  BSYNC.RECONVERGENT B1 ;  /* 0x0000000000017941 */ /* 0x000fea0003800200 */
.L_x_2:
[----:B------:R-:W-:Y:S05]  /*05b0*/  @!P0 BRA `(.L_x_1) ;  /* 0x0000000000588947 */ /* 0x000fea0003800000 */
[----:B------:R-:W-:Y:S01]  /*05c0*/  IMAD.WIDE.U32 R8, R7, 0xc, R8 ;  /* 0x0000000c07087825 */ /* 0x000fe200078e0008 */
[----:B------:R-:W-:Y:S02]  /*05d0*/  IADD3 R13, PT, PT, -R13, RZ, RZ ;  /* 0x000000ff0d0d7210 */ /* 0x000fe40007ffe1ff */
[----:B------:R-:W-:-:S04]  /*05e0*/  IADD3 R8, P0, PT, R8, 0x4, RZ ;  /* 0x0000000408087810 */ /* 0x000fc80007f1e0ff */
[----:B------:R-:W-:-:S09]  /*05f0*/  IADD3.X R9, PT, PT, RZ, R9, RZ, P0, !PT ;  /* 0x00000009ff097210 */ /* 0x000fd200007fe4ff */
.L_x_5:
[----:B------:R-:W2:Y:S04]  /*0600*/  LDG.E R15, desc[UR4][R8.64] ;  /* 0x00000004080f7981 */ /* 0x000ea8000c1e1900 */
[----:B------:R-:W3:Y:S04]  /*0610*/  LDG.E R11, desc[UR4][R8.64+-0x4] ;  /* 0xfffffc04080b7981 */ /* 0x000ee8000c1e1900 */
[----:B------:R0:W4:Y:S01]  /*0620*/  LDG.E R17, desc[UR4][R8.64+0x4] ;  /* 0x0000040408117981 */ /* 0x000122000c1e1900 */
[----:B------:R-:W-:-:S04]  /*0630*/  IADD3 R13, PT, PT, R13, 0x1, RZ ;  /* 0x000000010d0d7810 */ /* 0x000fc80007ffe0ff */
[----:B------:R-:W-:Y:S02]  /*0640*/  ISETP.NE.AND P2, PT, R13, RZ, PT ;  /* 0x000000ff0d00720c */ /* 0x000fe40003f45270 */
[----:B0-----:R-:W-:-:S04]  /*0650*/  IADD3 R8, P1, PT, R8, 0xc, RZ ;  /* 0x0000000c08087810 */ /* 0x001fc80007f3e0ff */
[----:B------:R-:W-:Y:S01]  /*0660*/  IADD3.X R9, PT, PT, RZ, R9, RZ, P1, !PT ;  /* 0x00000009ff097210 */ /* 0x000fe20000ffe4ff */
[----:B--2--5:R-:W-:Y:S01]  /*0670*/  FADD R15, R4, -R15 ;  /* 0x8000000f040f7221 */ /* 0x024fe20000000000 */
[----:B---3--:R-:W-:-:S03]  /*0680*/  FADD R11, R0, -R11 ;  /* 0x8000000b000b7221 */ /* 0x008fc60000000000 */
[----:B------:R-:W-:Y:S01]  /*0690*/  FMUL R10, R15, R15 ;  /* 0x0000000f0f0a7220 */ /* 0x000fe20000400000 */
[----:B----4-:R-:W-:-:S03]  /*06a0*/  FADD R17, R6, -R17 ;  /* 0x8000001106117221 */ /* 0x010fc60000000000 */
[----:B------:R-:W-:-:S04]  /*06b0*/  FFMA R10, R11, R11, R10 ;  /* 0x0000000b0b0a7223 */ /* 0x000fc8000000000a */
[----:B------:R-:W-:-:S05]  /*06c0*/  FFMA R10, R17, R17, R10 ;  /* 0x00000011110a7223 */ /* 0x000fca000000000a */
[----:B------:R-:W-:-:S13]  /*06d0*/  FSETP.GEU.AND P0, PT, R10, R5, PT ;  /* 0x000000050a00720b */ /* 0x000fda0003f0e000 */
[----:B------:R0:W-:Y:S01]  /*06e0*/  @!P0 STG.E desc[UR4][R2.64], R7 ;  /* 0x0000000702008986 */ /* 0x0001e2000c101904 */
[----:B------:R-:W-:Y:S02]  /*06f0*/  @!P0 MOV R5, R10 ;  /* 0x0000000a00058202 */ /* 0x000fe40000000f00 */
[----:B0-----:R-:W-:Y:S01]  /*0700*/  IADD3 R7, PT, PT, R7, 0x1, RZ ;  /* 0x0000000107077810 */ /* 0x001fe20007ffe0ff */
[----:B------:R-:W-:Y:S06]  /*0710*/  @P2 BRA `(.L_x_5) ;  /* 0xfffffffc00b82947 */ /* 0x000fec000383ffff */
.L_x_1:
[----:B------:R-:W-:Y:S05]  /*0720*/  BSYNC.RECONVERGENT B0 ;  /* 0x0000000000007941 */ /* 0x000fea0003800200 */
.L_x_0:
[----:B------:R-:W0:Y:S01]  /*0730*/  LDCU UR6, c[0x0][0x390] ;  /* 0x00007200ff0677ac */ /* 0x000e220008000800 */
[----:B------:R-:W-:Y:S01]  /*0740*/  BSSY.RECONVERGENT B0, `(.L_x_6) ;  /* 0x0000016000007945 */ /* 0x000fe20003800200 */
[----:B0-----:R-:W-:-:S13]  /*0750*/  ISETP.GE.AND P0, PT, R7, UR6, PT ;  /* 0x0000000607007c0c */ /* 0x001fda000bf06270 */
[----:B------:R-:W-:Y:S05]  /*0760*/  @P0 BRA `(.L_x_7) ;  /* 0x00000000004c0947 */ /* 0x000fea0003800000 */
[----:B------:R-:W-:Y:S01]  /*0770*/  ISETP.NE.AND P0, PT, R7, R12, PT ;  /* 0x0000000c0700720c */ /* 0x000fe20003f05270 */
[----:B------:R-:W-:-:S12]  /*0780*/  BSSY.RECONVERGENT B1, `(.L_x_8) ;  /* 0x0000010000017945 */ /* 0x000fd80003800200 */
[----:B------:R-:W-:Y:S05]  /*0790*/  @!P0 BRA `(.L_x_9) ;  /* 0x0000000000388947 */ /* 0x000fea0003800000 */
[----:B------:R-:W0:Y:S02]  /*07a0*/  LDC.64 R8, c[0x0][0x380] ;  /* 0x0000e000ff087b82 */ /* 0x000e240000000a00 */
        /* <DEDUP_REMOVED lines=12> */
[----:B------:R-:W-:-:S07]  /*0870*/  @!P0 MOV R5, R10 ;  /* 0x0000000a00058202 */ /* 0x000fce0000000f00 */
.L_x_9:
[----:B------:R-:W-:Y:S05]  /*0880*/  BSYNC.RECONVERGENT B1 ;  /* 0x0000000000017941 */ /* 0x000fea0003800200 */
.L_x_8:
[----:B0-----:R-:W-:-:S07]  /*0890*/  IADD3 R7, PT, PT, R7, 0x1, RZ ;  /* 0x0000000107077810 */ /* 0x001fce0007ffe0ff */
.L_x_7:
[----:B------:R-:W-:Y:S05]  /*08a0*/  BSYNC.RECONVERGENT B0 ;  /* 0x0000000000007941 */ /* 0x000fea0003800200 */
.L_x_6:
[----:B------:R-:W-:-:S13]  /*08b0*/  ISETP.GE.AND P0, PT, R7, UR6, PT ;  /* 0x0000000607007c0c */ /* 0x000fda000bf06270 */
[----:B------:R-:W-:Y:S05]  /*08c0*/  @P0 EXIT ;  /* 0x000000000000094d */ /* 0x000fea0003800000 */
[----:B------:R-:W0:Y:S01]  /*08d0*/  LDCU UR7, c[0x0][0x390] ;  /* 0x00007200ff0777ac */ /* 0x000e220008000800 */
[C---:B------:R-:W-:Y:S01]  /*08e0*/  IADD3 R8, PT, PT, -R7.reuse, UR6, RZ ;  /* 0x0000000607087c10 */ /* 0x040fe2000fffe1ff */
[----:B------:R-:W-:Y:S01]  /*08f0*/  BSSY.RECONVERGENT B0, `(.L_x_10) ;  /* 0x000001e000007945 */ /* 0x000fe20003800200 */
[----:B------:R-:W-:Y:S02]  /*0900*/  MOV R11, R7 ;  /* 0x00000007000b7202 */ /* 0x000fe40000000f00 */
[----:B------:R-:W-:Y:S02]  /*0910*/  LOP3.LUT P1, R10, R8, 0x3, RZ, 0xc0, !PT ;  /* 0x00000003080a7812 */ /* 0x000fe4000782c0ff */
[----:B0-----:R-:W-:-:S04]  /*0920*/  IADD3 R9, PT, PT, R7, -UR7, RZ ;  /* 0x8000000707097c10 */ /* 0x001fc8000fffe0ff */
[----:B------:R-:W-:-:S07]  /*0930*/  ISETP.GT.U32.AND P0, PT, R9, -0x4, PT ;  /* 0xfffffffc0900780c */ /* 0x000fce0003f04070 */
[----:B------:R-:W-:Y:S06]  /*0940*/  @!P1 BRA `(.L_x_11) ;  /* 0x0000000000609947 */ /* 0x000fec0003800000 */
[----:B------:R-:W0:Y:S01]  /*0950*/  LDC.64 R8, c[0x0][0x380] ;  /* 0x0000e000ff087b82 */ /* 0x000e220000000a00 */
[----:B------:R-:W-:Y:S02]  /*0960*/  IADD3 R10, PT, PT, -R10, RZ, RZ ;  /* 0x000000ff0a0a7210 */ /* 0x000fe40007ffe1ff */
[----:B------:R-:W-:Y:S01]  /*0970*/  MOV R11, R7 ;  /* 0x00000007000b7202 */ /* 0x000fe20000000f00 */
[----:B0-----:R-:W-:-:S03]  /*0980*/  IMAD.WIDE.U32 R8, R7, 0xc, R8 ;  /* 0x0000000c07087825 */ /* 0x001fc600078e0008 */
[----:B------:R-:W-:-:S04]  /*0990*/  IADD3 R8, P1, PT, R8, 0x4, RZ ;  /* 0x0000000408087810 */ /* 0x000fc80007f3e0ff */
[----:B------:R-:W-:-:S09]  /*09a0*/  IADD3.X R9, PT, PT, RZ, R9, RZ, P1, !PT ;  /* 0x00000009ff097210 */ /* 0x000fd20000ffe4ff */
.L_x_12:
        /* <DEDUP_REMOVED lines=18> */
.L_x_11:
[----:B------:R-:W-:Y:S05]  /*0ad0*/  BSYNC.RECONVERGENT B0 ;  /* 0x0000000000007941 */ /* 0x000fea0003800200 */
.L_x_10:
[----:B------:R-:W-:Y:S05]  /*0ae0*/  @P0 EXIT ;  /* 0x000000000000094d */ /* 0x000fea0003800000 */
[C---:B------:R-:W-:Y:S02]  /*0af0*/  IADD3 R7, PT, PT, R11.reuse, -UR7, RZ ;  /* 0x800000070b077c10 */ /* 0x040fe4000fffe0ff */
[----:B------:R-:W-:-:S07]  /*0b00*/  IADD3 R11, PT, PT, R11, 0x1, RZ ;  /* 0x000000010b0b7810 */ /* 0x000fce0007ffe0ff */
.L_x_13:
[----:B0-----:R-:W0:Y:S01]  /*0b10*/  LDC.64 R8, c[0x0][0x380] ;  /* 0x0000e000ff087b82 */ /* 0x001e220000000a00 */
[----:B------:R-:W-:-:S05]  /*0b20*/  IADD3 R19, PT, PT, R11, -0x1, RZ ;  /* 0xffffffff0b137810 */ /* 0x000fca0007ffe0ff */
        /* <DEDUP_REMOVED lines=39> */
[----:B0-----:R-:W4:Y:S01]  /*0da0*/  LDG.E R19, desc[UR4][R8.64+0x2c] ;  /* 0x00002c0408137981 */ /* 0x001f22000c1e1900 */
[----:B------:R-:W-:-:S02]  /*0db0*/  @!P0 MOV R5, R12 ;  /* 0x0000000c00058202 */ /* 0x000fc40000000f00 */
[----:B------:R-:W-:-:S04]  /*0dc0*/  IADD3 R7, PT, PT, R7, 0x4, RZ ;  /* 0x0000000407077810 */ /* 0x000fc80007ffe0ff */
[----:B------:R-:W-:Y:S01]  /*0dd0*/  ISETP.NE.AND P1, PT, R7, RZ, PT ;  /* 0x000000ff0700720c */ /* 0x000fe20003f25270 */
[----:B--2---:R-:W-:Y:S01]  /*0de0*/  FADD R17, R4, -R17 ;  /* 0x8000001104117221 */ /* 0x004fe20000000000 */
[----:B---3--:R-:W-:-:S03]  /*0df0*/  FADD R15, R0, -R15 ;  /* 0x8000000f000f7221 */ /* 0x008fc60000000000 */
[----:B------:R-:W-:Y:S01]  /*0e00*/  FMUL R10, R17, R17 ;  /* 0x00000011110a7220 */ /* 0x000fe20000400000 */
[----:B----4-:R-:W-:-:S03]  /*0e10*/  FADD R19, R6, -R19 ;  /* 0x8000001306137221 */ /* 0x010fc60000000000 */
[----:B------:R-:W-:-:S04]  /*0e20*/  FFMA R10, R15, R15, R10 ;  /* 0x0000000f0f0a7223 */ /* 0x000fc8000000000a */
[----:B------:R-:W-:-:S05]  /*0e30*/  FFMA R10, R19, R19, R10 ;  /* 0x00000013130a7223 */ /* 0x000fca000000000a */
[----:B------:R-:W-:-:S13]  /*0e40*/  FSETP.GEU.AND P0, PT, R10, R5, PT ;  /* 0x000000050a00720b */ /* 0x000fda0003f0e000 */
[C---:B-1----:R-:W-:Y:S02]  /*0e50*/  @!P0 IADD3 R13, PT, PT, R11.reuse, 0x2, RZ ;  /* 0x000000020b0d8810 */ /* 0x042fe40007ffe0ff */
[----:B------:R-:W-:Y:S02]  /*0e60*/  @!P0 MOV R5, R10 ;  /* 0x0000000a00058202 */ /* 0x000fe40000000f00 */
[----:B------:R-:W-:Y:S01]  /*0e70*/  IADD3 R11, PT, PT, R11, 0x4, RZ ;  /* 0x000000040b0b7810 */ /* 0x000fe20007ffe0ff */
[----:B------:R0:W-:Y:S01]  /*0e80*/  @!P0 STG.E desc[UR4][R2.64], R13 ;  /* 0x0000000d02008986 */ /* 0x0001e2000c101904 */
[----:B------:R-:W-:Y:S05]  /*0e90*/  @P1 BRA `(.L_x_13) ;  /* 0xfffffffc001c1947 */ /* 0x000fea000383ffff */
[----:B------:R-:W-:Y:S05]  /*0ea0*/  EXIT ;  /* 0x000000000000794d */ /* 0x000fea0003800000 */
.L_x_14:
[----:B------:R-:W-:-:S00]  /*0eb0*/  BRA `(.L_x_14) ;  /* 0xfffffffc00fc7947 */ /* 0x000fc0000383ffff */
[----:B------:R-:W-:-:S00]  /*0ec0*/  NOP ;  /* 0x0000000000007918 */ /* 0x000fc00000000000 */
        /* <DEDUP_REMOVED lines=11> */
.L_x_15:


//--------------------- .nv.shared.reserved.0     --------------------------
	.section	.nv.shared.reserved.0,"aw",@nobits
	.weak		__nv_reservedSMEM_offset_0_alias
	.size		__nv_reservedSMEM_offset_0_alias, 0, 64
	.other		__nv_reservedSMEM_offset_0_alias,@"STO_CUDA_RESERVED_SHARED STV_DEFAULT"
__nv_reservedSMEM_offset_0_alias:
	.zero		0
	.zero		64


//--------------------- .nv.constant0._ZN16NearestNeighbors19AcceleratedInternalEP6float3Pii --------------------------
	.section	.nv.constant0._ZN16NearestNeighbors19AcceleratedInternalEP6float3Pii,"a",@progbits
	.sectionflags	@""
	.align	4
.nv.constant0._ZN16NearestNeighbors19AcceleratedInternalEP6float3Pii:
	.zero		916


//--------------------- SYMBOLS --------------------------

	.type		.nv.reservedSmem.offset0,@object
	.size		.nv.reservedSmem.offset0,0x4
